def matmul_kernel(
    a_ptr,
    b_ptr,
    c_ptr,
    M,
    N,
    K,
    stride_am,
    stride_ak,
    stride_bk,
    stride_bn,
    stride_cm,
    stride_cn,
    BLOCK_M: tl.constexpr,
    BLOCK_N: tl.constexpr,
    BLOCK_K: tl.constexpr,
    GROUP_M: tl.constexpr,
):
    pid = tl.program_id(axis=0)
    num_pid_m = tl.cdiv(M, BLOCK_M)
    num_pid_n = tl.cdiv(N, BLOCK_N)
    num_pid_in_group = GROUP_M * num_pid_n
    group_id = pid // num_pid_in_group
    first_pid_m = group_id * GROUP_M
    group_size_m = min(num_pid_m - first_pid_m, GROUP_M)
    pid_m = first_pid_m + ((pid % num_pid_in_group) % group_size_m)
    pid_n = (pid % num_pid_in_group) // group_size_m

    offs_am = (pid_m * BLOCK_M + tl.arange(0, BLOCK_M)) % M
    offs_bn = (pid_n * BLOCK_N + tl.arange(0, BLOCK_N)) % N
    offs_k = tl.arange(0, BLOCK_K)
    a_ptrs = a_ptr + offs_am[:, None] * stride_am + offs_k[None, :] * stride_ak
    b_ptrs = b_ptr + offs_k[:, None] * stride_bk + offs_bn[None, :] * stride_bn

    acc = tl.zeros((BLOCK_M, BLOCK_N), dtype=tl.float32)
    for kk in range(0, tl.cdiv(K, BLOCK_K)):
        a = tl.load(a_ptrs, mask=offs_k[None, :] < K - kk * BLOCK_K, other=0.0)
        b = tl.load(b_ptrs, mask=offs_k[:, None] < K - kk * BLOCK_K, other=0.0)
        acc = tl.dot(a, b, acc)
        a_ptrs += BLOCK_K * stride_ak
        b_ptrs += BLOCK_K * stride_bk

    c = acc.to(c_ptr.dtype.element_ty)
    offs_cm = pid_m * BLOCK_M + tl.arange(0, BLOCK_M)
    offs_cn = pid_n * BLOCK_N + tl.arange(0, BLOCK_N)
    c_ptrs = c_ptr + offs_cm[:, None] * stride_cm + offs_cn[None, :] * stride_cn
    mask = (offs_cm[:, None] < M) & (offs_cn[None, :] < N)
    tl.store(c_ptrs, c, mask=mask)

# config = {"BLOCK_K": 16, "BLOCK_M": 16, "BLOCK_N": 16, "GROUP_M": 8, "arch": "sm_80", "dtype": "bf16", "num_ctas": 1, "num_stages": 3, "num_warps": 4}
# arch = sm_80


// ===== COMPILED SASS (sm_80) =====

	.target	sm_80

	.elftype	@"ET_EXEC"


//--------------------- .note.nv.tkinfo           --------------------------
	.section	.note.nv.tkinfo,"",@"SHT_NOTE"
	.sectionflags	@"SHF_NOTE_NV_TKINFO"
	.tkinfo
        /*0018*/ 	.word	0x00000002
        /*0030*/ 	.string	""
        /*0030*/ 	.string	"ptxas"
        /*0030*/ 	.string	"Cuda compilation tools, release 13.0, V13.0.88"
        /*0030*/ 	.string	"Build cuda_13.0.r13.0/compiler.36424714_0"
        /*0030*/ 	.string	"-v  -suppress-debug-info  -lineinfo  -arch sm_80 "



//--------------------- .note.nv.cuinfo           --------------------------
	.section	.note.nv.cuinfo,"",@"SHT_NOTE"
	.sectionflags	@"SHF_NOTE_NV_CUINFO"
        /*0018*/ 	.short	0x0002
        /*001a*/ 	.short	0x0050
        /*001c*/ 	.short	0x0082
	.zero		2


//--------------------- .nv.info                  --------------------------
	.section	.nv.info,"",@"SHT_CUDA_INFO"
	.align	4


	//----- nvinfo : EIATTR_REGCOUNT
	.align		4
        /*0000*/ 	.byte	0x04, 0x2f
        /*0002*/ 	.short	(.L_1 - .L_0)
	.align		4
.L_0:
        /*0004*/ 	.word	index@(matmul_kernel)
        /*0008*/ 	.word	0x00000028


	//----- nvinfo : EIATTR_FRAME_SIZE
	.align		4
.L_1:
        /*000c*/ 	.byte	0x04, 0x11
        /*000e*/ 	.short	(.L_3 - .L_2)
	.align		4
.L_2:
        /*0010*/ 	.word	index@(matmul_kernel)
        /*0014*/ 	.word	0x00000000


	//----- nvinfo : EIATTR_MIN_STACK_SIZE
	.align		4
.L_3:
        /*0018*/ 	.byte	0x04, 0x12
        /*001a*/ 	.short	(.L_5 - .L_4)
	.align		4
.L_4:
        /*001c*/ 	.word	index@(matmul_kernel)
        /*0020*/ 	.word	0x00000000
.L_5:


//--------------------- .nv.info.matmul_kernel    --------------------------
	.section	.nv.info.matmul_kernel,"",@"SHT_CUDA_INFO"
	.sectionflags	@""
	.align	4


	//----- nvinfo : EIATTR_CUDA_API_VERSION
	.align		4
        /*0000*/ 	.byte	0x04, 0x37
        /*0002*/ 	.short	(.L_7 - .L_6)
.L_6:
        /*0004*/ 	.word	0x00000082


	//----- nvinfo : EIATTR_SW2861232_WAR
	.align		4
.L_7:
        /*0008*/ 	.byte	0x01, 0x35
	.zero		2


	//----- nvinfo : EIATTR_PARAM_CBANK
	.align		4
        /*000c*/ 	.byte	0x04, 0x0a
        /*000e*/ 	.short	(.L_9 - .L_8)
	.align		4
.L_8:
        /*0010*/ 	.word	index@(.nv.constant0.matmul_kernel)
        /*0014*/ 	.short	0x0160
        /*0016*/ 	.short	0x0050


	//----- nvinfo : EIATTR_CBANK_PARAM_SIZE
	.align		4
.L_9:
        /*0018*/ 	.byte	0x03, 0x19
        /*001a*/ 	.short	0x0050


	//----- nvinfo : EIATTR_KPARAM_INFO
	.align		4
        /*001c*/ 	.byte	0x04, 0x17
        /*001e*/ 	.short	(.L_11 - .L_10)
.L_10:
        /*0020*/ 	.word	0x00000000
        /*0024*/ 	.short	0x000d
        /*0026*/ 	.short	0x0048
        /*0028*/ 	.byte	0x00, 0xf4, 0x21, 0x00


	//----- nvinfo : EIATTR_KPARAM_INFO
	.align		4
.L_11:
        /*002c*/ 	.byte	0x04, 0x17
        /*002e*/ 	.short	(.L_13 - .L_12)
.L_12:
        /*0030*/ 	.word	0x00000000
        /*0034*/ 	.short	0x000c
        /*0036*/ 	.short	0x0040
        /*0038*/ 	.byte	0x00, 0xf4, 0x21, 0x00


	//----- nvinfo : EIATTR_KPARAM_INFO
	.align		4
.L_13:
        /*003c*/ 	.byte	0x04, 0x17
        /*003e*/ 	.short	(.L_15 - .L_14)
.L_14:
        /*0040*/ 	.word	0x00000000
        /*0044*/ 	.short	0x000b
        /*0046*/ 	.short	0x0038
        /*0048*/ 	.byte	0x00, 0xf0, 0x11, 0x00


	//----- nvinfo : EIATTR_KPARAM_INFO
	.align		4
.L_15:
        /*004c*/ 	.byte	0x04, 0x17
        /*004e*/ 	.short	(.L_17 - .L_16)
.L_16:
        /*0050*/ 	.word	0x00000000
        /*0054*/ 	.short	0x000a
        /*0056*/ 	.short	0x0034
        /*0058*/ 	.byte	0x00, 0xf0, 0x11, 0x00


	//----- nvinfo : EIATTR_KPARAM_INFO
	.align		4
.L_17:
        /*005c*/ 	.byte	0x04, 0x17
        /*005e*/ 	.short	(.L_19 - .L_18)
.L_18:
        /*0060*/ 	.word	0x00000000
        /*0064*/ 	.short	0x0009
        /*0066*/ 	.short	0x0030
        /*0068*/ 	.byte	0x00, 0xf0, 0x11, 0x00


	//----- nvinfo : EIATTR_KPARAM_INFO
	.align		4
.L_19:
        /*006c*/ 	.byte	0x04, 0x17
        /*006e*/ 	.short	(.L_21 - .L_20)
.L_20:
        /*0070*/ 	.word	0x00000000
        /*0074*/ 	.short	0x0008
        /*0076*/ 	.short	0x002c
        /*0078*/ 	.byte	0x00, 0xf0, 0x11, 0x00


	//----- nvinfo : EIATTR_KPARAM_INFO
	.align		4
.L_21:
        /*007c*/ 	.byte	0x04, 0x17
        /*007e*/ 	.short	(.L_23 - .L_22)
.L_22:
        /*0080*/ 	.word	0x00000000
        /*0084*/ 	.short	0x0007
        /*0086*/ 	.short	0x0028
        /*0088*/ 	.byte	0x00, 0xf0, 0x11, 0x00


	//----- nvinfo : EIATTR_KPARAM_INFO
	.align		4
.L_23:
        /*008c*/ 	.byte	0x04, 0x17
        /*008e*/ 	.short	(.L_25 - .L_24)
.L_24:
        /*0090*/ 	.word	0x00000000
        /*0094*/ 	.short	0x0006
        /*0096*/ 	.short	0x0024
        /*0098*/ 	.byte	0x00, 0xf0, 0x11, 0x00


	//----- nvinfo : EIATTR_KPARAM_INFO
	.align		4
.L_25:
        /*009c*/ 	.byte	0x04, 0x17
        /*009e*/ 	.short	(.L_27 - .L_26)
.L_26:
        /*00a0*/ 	.word	0x00000000
        /*00a4*/ 	.short	0x0005
        /*00a6*/ 	.short	0x0020
        /*00a8*/ 	.byte	0x00, 0xf0, 0x11, 0x00


	//----- nvinfo : EIATTR_KPARAM_INFO
	.align		4
.L_27:
        /*00ac*/ 	.byte	0x04, 0x17
        /*00ae*/ 	.short	(.L_29 - .L_28)
.L_28:
        /*00b0*/ 	.word	0x00000000
        /*00b4*/ 	.short	0x0004
        /*00b6*/ 	.short	0x001c
        /*00b8*/ 	.byte	0x00, 0xf0, 0x11, 0x00


	//----- nvinfo : EIATTR_KPARAM_INFO
	.align		4
.L_29:
        /*00bc*/ 	.byte	0x04, 0x17
        /*00be*/ 	.short	(.L_31 - .L_30)
.L_30:
        /*00c0*/ 	.word	0x00000000
        /*00c4*/ 	.short	0x0003
        /*00c6*/ 	.short	0x0018
        /*00c8*/ 	.byte	0x00, 0xf0, 0x11, 0x00


	//----- nvinfo : EIATTR_KPARAM_INFO
	.align		4
.L_31:
        /*00cc*/ 	.byte	0x04, 0x17
        /*00ce*/ 	.short	(.L_33 - .L_32)
.L_32:
        /*00d0*/ 	.word	0x00000000
        /*00d4*/ 	.short	0x0002
        /*00d6*/ 	.short	0x0010
        /*00d8*/ 	.byte	0x00, 0xf4, 0x21, 0x00


	//----- nvinfo : EIATTR_KPARAM_INFO
	.align		4
.L_33:
        /*00dc*/ 	.byte	0x04, 0x17
        /*00de*/ 	.short	(.L_35 - .L_34)
.L_34:
        /*00e0*/ 	.word	0x00000000
        /*00e4*/ 	.short	0x0001
        /*00e6*/ 	.short	0x0008
        /*00e8*/ 	.byte	0x00, 0xf4, 0x21, 0x00


	//----- nvinfo : EIATTR_KPARAM_INFO
	.align		4
.L_35:
        /*00ec*/ 	.byte	0x04, 0x17
        /*00ee*/ 	.short	(.L_37 - .L_36)
.L_36:
        /*00f0*/ 	.word	0x00000000
        /*00f4*/ 	.short	0x0000
        /*00f6*/ 	.short	0x0000
        /*00f8*/ 	.byte	0x00, 0xf4, 0x21, 0x00


	//----- nvinfo : EIATTR_MAXREG_COUNT
	.align		4
.L_37:
        /*00fc*/ 	.byte	0x03, 0x1b
        /*00fe*/ 	.short	0x00ff


	//----- nvinfo : EIATTR_NUM_BARRIERS
	.align		4
        /*0100*/ 	.byte	0x02, 0x4c
        /*0102*/ 	.byte	0x01
	.zero		1


	//----- nvinfo : EIATTR_MERCURY_ISA_VERSION
	.align		4
        /*0104*/ 	.byte	0x03, 0x5f
        /*0106*/ 	.short	0x0000


	//----- nvinfo : EIATTR_EXIT_INSTR_OFFSETS
	.align		4
        /*0108*/ 	.byte	0x04, 0x1c
        /*010a*/ 	.short	(.L_39 - .L_38)


	//   ....[0]....
.L_38:
        /*010c*/ 	.word	0x00001090


	//   ....[1]....
        /*0110*/ 	.word	0x000010c0


	//----- nvinfo : EIATTR_REQNTID
	.align		4
.L_39:
        /*0114*/ 	.byte	0x04, 0x10
        /*0116*/ 	.short	(.L_41 - .L_40)
.L_40:
        /*0118*/ 	.word	0x00000080
        /*011c*/ 	.word	0x00000001
        /*0120*/ 	.word	0x00000001
.L_41:


//--------------------- .nv.callgraph             --------------------------
	.section	.nv.callgraph,"",@"SHT_CUDA_CALLGRAPH"
	.align	4
	.sectionentsize	8
	.align		4
        /*0000*/ 	.word	0x00000000
	.align		4
        /*0004*/ 	.word	0xffffffff
	.align		4
        /*0008*/ 	.word	0x00000000
	.align		4
        /*000c*/ 	.word	0xfffffffe
	.align		4
        /*0010*/ 	.word	0x00000000
	.align		4
        /*0014*/ 	.word	0xfffffffd
	.align		4
        /*0018*/ 	.word	0x00000000
	.align		4
        /*001c*/ 	.word	0xfffffffc


//--------------------- .nv.rel.action            --------------------------
	.section	.nv.rel.action,"",@"SHT_CUDA_RELOCINFO"
	.align	8
	.sectionentsize	8
        /*0000*/ 	.byte	0x73, 0x00, 0x00, 0x00, 0x00, 0x00, 0x00, 0x00, 0x00, 0x00, 0x00, 0x11, 0x25, 0x00, 0x05, 0x36


//--------------------- .nv.constant0.matmul_kernel --------------------------
	.section	.nv.constant0.matmul_kernel,"a",@progbits
	.sectionflags	@""
	.align	4
.nv.constant0.matmul_kernel:
	.zero		432


//--------------------- .text.matmul_kernel       --------------------------
	.section	.text.matmul_kernel,"ax",@progbits
	.sectioninfo	@"SHI_REGISTERS=40"
	.align	128
        .global         matmul_kernel
        .type           matmul_kernel,@function
        .size           matmul_kernel,(.L_x_3 - matmul_kernel)
        .other          matmul_kernel,@"STO_CUDA_ENTRY STV_DEFAULT"
matmul_kernel:
.text.matmul_kernel:
[----:B------:R-:W-:Y:S02]  /*0000*/  IMAD.MOV.U32 R1, RZ, RZ, c[0x0][0x28] ;  /* 0x00000a00ff017624 */ /* 0x000fe400078e00ff */
[----:B------:R-:W-:Y:S01]  /*0010*/  IMAD.MOV.U32 R5, RZ, RZ, 0xf ;  /* 0x0000000fff057424 */ /* 0x000fe200078e00ff */
[----:B------:R-:W0:Y:S01]  /*0020*/  S2R R7, SR_CTAID.X ;  /* 0x0000000000077919 */ /* 0x000e220000002500 */
[----:B------:R-:W-:-:S03]  /*0030*/  ULDC.64 UR6, c[0x0][0x118] ;  /* 0x0000460000067ab9 */ /* 0x000fc60000000a00 */
[----:B------:R-:W-:-:S04]  /*0040*/  IADD3 R0, R5, c[0x0][0x17c], RZ ;  /* 0x00005f0005007a10 */ /* 0x000fc80007ffe0ff */
[----:B------:R-:W-:-:S04]  /*0050*/  SHF.R.S32.HI R3, RZ, 0x1f, R0 ;  /* 0x0000001fff037819 */ /* 0x000fc80000011400 */
[----:B------:R-:W-:-:S04]  /*0060*/  LEA.HI R3, R3, R0, RZ, 0x4 ;  /* 0x0000000003037211 */ /* 0x000fc800078f20ff */
[----:B------:R-:W-:-:S05]  /*0070*/  SHF.R.S32.HI R0, RZ, 0x4, R3 ;  /* 0x00000004ff007819 */ /* 0x000fca0000011403 */
[----:B------:R-:W-:Y:S01]  /*0080*/  IMAD.SHL.U32 R0, R0, 0x8, RZ ;  /* 0x0000000800007824 */ /* 0x000fe200078e00ff */
[----:B0-----:R-:W-:-:S04]  /*0090*/  IABS R8, R7 ;  /* 0x0000000700087213 */ /* 0x001fc80000000000 */
[-C--:B------:R-:W-:Y:S02]  /*00a0*/  IABS R9, R0.reuse ;  /* 0x0000000000097213 */ /* 0x080fe40000000000 */
[----:B------:R-:W-:Y:S02]  /*00b0*/  IABS R10, R0 ;  /* 0x00000000000a7213 */ /* 0x000fe40000000000 */
[----:B------:R-:W0:Y:S08]  /*00c0*/  I2F.RP R4, R9 ;  /* 0x0000000900047306 */ /* 0x000e300000209400 */
[----:B0-----:R-:W0:Y:S02]  /*00d0*/  MUFU.RCP R4, R4 ;  /* 0x0000000400047308 */ /* 0x001e240000001000 */
[----:B0-----:R-:W-:Y:S01]  /*00e0*/  IADD3 R2, R4, 0xffffffe, RZ ;  /* 0x0ffffffe04027810 */ /* 0x001fe20007ffe0ff */
[----:B------:R-:W-:-:S05]  /*00f0*/  IMAD.MOV R4, RZ, RZ, -R10 ;  /* 0x000000ffff047224 */ /* 0x000fca00078e0a0a */
[----:B------:R0:W1:Y:S02]  /*0100*/  F2I.FTZ.U32.TRUNC.NTZ R3, R2 ;  /* 0x0000000200037305 */ /* 0x000064000021f000 */
[----:B0-----:R-:W-:Y:S02]  /*0110*/  IMAD.MOV.U32 R2, RZ, RZ, RZ ;  /* 0x000000ffff027224 */ /* 0x001fe400078e00ff */
[----:B-1----:R-:W-:-:S04]  /*0120*/  IMAD.MOV R6, RZ, RZ, -R3 ;  /* 0x000000ffff067224 */ /* 0x002fc800078e0a03 */
[----:B------:R-:W-:Y:S02]  /*0130*/  IMAD R11, R6, R9, RZ ;  /* 0x00000009060b7224 */ /* 0x000fe400078e02ff */
[----:B------:R-:W-:Y:S02]  /*0140*/  IMAD.MOV.U32 R6, RZ, RZ, R8 ;  /* 0x000000ffff067224 */ /* 0x000fe400078e0008 */
[----:B------:R-:W-:-:S06]  /*0150*/  IMAD.HI.U32 R3, R3, R11, R2 ;  /* 0x0000000b03037227 */ /* 0x000fcc00078e0002 */
[----:B------:R-:W-:-:S04]  /*0160*/  IMAD.HI.U32 R3, R3, R6, RZ ;  /* 0x0000000603037227 */ /* 0x000fc800078e00ff */
[----:B------:R-:W-:-:S05]  /*0170*/  IMAD R2, R3, R4, R6 ;  /* 0x0000000403027224 */ /* 0x000fca00078e0206 */
[----:B------:R-:W-:-:S13]  /*0180*/  ISETP.GT.U32.AND P1, PT, R9, R2, PT ;  /* 0x000000020900720c */ /* 0x000fda0003f24070 */
[----:B------:R-:W-:Y:S01]  /*0190*/  @!P1 IMAD.IADD R2, R2, 0x1, -R9 ;  /* 0x0000000102029824 */ /* 0x000fe200078e0a09 */
[----:B------:R-:W-:Y:S02]  /*01a0*/  @!P1 IADD3 R3, R3, 0x1, RZ ;  /* 0x0000000103039810 */ /* 0x000fe40007ffe0ff */
[----:B------:R-:W-:Y:S02]  /*01b0*/  ISETP.NE.AND P1, PT, R0, RZ, PT ;  /* 0x000000ff0000720c */ /* 0x000fe40003f25270 */
[----:B------:R-:W-:Y:S02]  /*01c0*/  ISETP.GE.U32.AND P0, PT, R2, R9, PT ;  /* 0x000000090200720c */ /* 0x000fe40003f06070 */
[----:B------:R-:W-:-:S04]  /*01d0*/  LOP3.LUT R2, R7, R0, RZ, 0x3c, !PT ;  /* 0x0000000007027212 */ /* 0x000fc800078e3cff */
[----:B------:R-:W-:Y:S02]  /*01e0*/  ISETP.GE.AND P2, PT, R2, RZ, PT ;  /* 0x000000ff0200720c */ /* 0x000fe40003f46270 */
[----:B------:R-:W-:-:S05]  /*01f0*/  IADD3 R2, R5, c[0x0][0x178], RZ ;  /* 0x00005e0005027a10 */ /* 0x000fca0007ffe0ff */
[----:B------:R-:W-:-:S05]  /*0200*/  @P0 IADD3 R3, R3, 0x1, RZ ;  /* 0x0000000103030810 */ /* 0x000fca0007ffe0ff */
[----:B------:R-:W-:Y:S01]  /*0210*/  IMAD.MOV.U32 R4, RZ, RZ, R3 ;  /* 0x000000ffff047224 */ /* 0x000fe200078e0003 */
[----:B------:R-:W-:-:S03]  /*0220*/  SHF.R.S32.HI R3, RZ, 0x1f, R2 ;  /* 0x0000001fff037819 */ /* 0x000fc60000011402 */
[----:B------:R-:W-:Y:S01]  /*0230*/  @!P2 IMAD.MOV R4, RZ, RZ, -R4 ;  /* 0x000000ffff04a224 */ /* 0x000fe200078e0a04 */
[----:B------:R-:W-:Y:S02]  /*0240*/  @!P1 LOP3.LUT R4, RZ, R0, RZ, 0x33, !PT ;  /* 0x00000000ff049212 */ /* 0x000fe400078e33ff */
[----:B------:R-:W-:-:S03]  /*0250*/  LEA.HI R3, R3, R2, RZ, 0x4 ;  /* 0x0000000203037211 */ /* 0x000fc600078f20ff */
[----:B------:R-:W-:Y:S02]  /*0260*/  IMAD.SHL.U32 R17, R4, 0x8, RZ ;  /* 0x0000000804117824 */ /* 0x000fe400078e00ff */
[----:B------:R-:W-:-:S03]  /*0270*/  IMAD.MOV R4, RZ, RZ, -R4 ;  /* 0x000000ffff047224 */ /* 0x000fc600078e0a04 */
[----:B------:R-:W-:Y:S01]  /*0280*/  LEA.HI.SX32 R3, R3, -R17, 0x1c ;  /* 0x8000001103037211 */ /* 0x000fe200078fe2ff */
[----:B------:R-:W-:-:S03]  /*0290*/  IMAD R4, R0, R4, R7 ;  /* 0x0000000400047224 */ /* 0x000fc600078e0207 */
[----:B------:R-:W-:-:S04]  /*02a0*/  IMNMX R11, R3, 0x8, PT ;  /* 0x00000008030b7817 */ /* 0x000fc80003800200 */
[-C--:B------:R-:W-:Y:S02]  /*02b0*/  IABS R9, R11.reuse ;  /* 0x0000000b00097213 */ /* 0x080fe40000000000 */
[----:B------:R-:W-:Y:S02]  /*02c0*/  IABS R8, R11 ;  /* 0x0000000b00087213 */ /* 0x000fe40000000000 */
[----:B------:R-:W0:Y:S08]  /*02d0*/  I2F.RP R5, R9 ;  /* 0x0000000900057306 */ /* 0x000e300000209400 */
[----:B0-----:R-:W0:Y:S02]  /*02e0*/  MUFU.RCP R5, R5 ;  /* 0x0000000500057308 */ /* 0x001e240000001000 */
[----:B0-----:R-:W-:-:S06]  /*02f0*/  IADD3 R2, R5, 0xffffffe, RZ ;  /* 0x0ffffffe05027810 */ /* 0x001fcc0007ffe0ff */
[----:B------:R0:W1:Y:S02]  /*0300*/  F2I.FTZ.U32.TRUNC.NTZ R3, R2 ;  /* 0x0000000200037305 */ /* 0x000064000021f000 */
[----:B0-----:R-:W-:Y:S02]  /*0310*/  IMAD.MOV.U32 R2, RZ, RZ, RZ ;  /* 0x000000ffff027224 */ /* 0x001fe400078e00ff */
[----:B-1----:R-:W-:-:S04]  /*0320*/  IMAD.MOV R6, RZ, RZ, -R3 ;  /* 0x000000ffff067224 */ /* 0x002fc800078e0a03 */
[----:B------:R-:W-:Y:S01]  /*0330*/  IMAD.MOV.U32 R0, RZ, RZ, R6 ;  /* 0x000000ffff007224 */ /* 0x000fe200078e0006 */
[----:B------:R-:W-:-:S03]  /*0340*/  IABS R6, R4 ;  /* 0x0000000400067213 */ /* 0x000fc60000000000 */
[----:B------:R-:W-:Y:S02]  /*0350*/  IMAD R7, R0, R9, RZ ;  /* 0x0000000900077224 */ /* 0x000fe400078e02ff */
[----:B------:R-:W-:Y:S02]  /*0360*/  IMAD.MOV.U32 R0, RZ, RZ, R6 ;  /* 0x000000ffff007224 */ /* 0x000fe400078e0006 */
[----:B------:R-:W-:-:S04]  /*0370*/  IMAD.HI.U32 R3, R3, R7, R2 ;  /* 0x0000000703037227 */ /* 0x000fc800078e0002 */
[----:B------:R-:W-:Y:S02]  /*0380*/  IMAD.MOV R2, RZ, RZ, -R8 ;  /* 0x000000ffff027224 */ /* 0x000fe400078e0a08 */
[----:B------:R-:W-:-:S04]  /*0390*/  IMAD.HI.U32 R3, R3, R0, RZ ;  /* 0x0000000003037227 */ /* 0x000fc800078e00ff */
[----:B------:R-:W-:-:S05]  /*03a0*/  IMAD R0, R3, R2, R0 ;  /* 0x0000000203007224 */ /* 0x000fca00078e0200 */
[----:B------:R-:W-:-:S13]  /*03b0*/  ISETP.GT.U32.AND P1, PT, R9, R0, PT ;  /* 0x000000000900720c */ /* 0x000fda0003f24070 */
[----:B------:R-:W-:Y:S01]  /*03c0*/  @!P1 IMAD.IADD R0, R0, 0x1, -R9 ;  /* 0x0000000100009824 */ /* 0x000fe200078e0a09 */
[----:B------:R-:W-:Y:S02]  /*03d0*/  @!P1 IADD3 R3, R3, 0x1, RZ ;  /* 0x0000000103039810 */ /* 0x000fe40007ffe0ff */
[----:B------:R-:W-:Y:S02]  /*03e0*/  ISETP.NE.AND P1, PT, R11, RZ, PT ;  /* 0x000000ff0b00720c */ /* 0x000fe40003f25270 */
[----:B------:R-:W-:Y:S01]  /*03f0*/  ISETP.GE.U32.AND P0, PT, R0, R9, PT ;  /* 0x000000090000720c */ /* 0x000fe20003f06070 */
[----:B------:R-:W-:Y:S01]  /*0400*/  IMAD.MOV.U32 R9, RZ, RZ, c[0x0][0x180] ;  /* 0x00006000ff097624 */ /* 0x000fe200078e00ff */
[----:B------:R-:W-:-:S04]  /*0410*/  LOP3.LUT R0, R4, R11, RZ, 0x3c, !PT ;  /* 0x0000000b04007212 */ /* 0x000fc800078e3cff */
[----:B------:R-:W-:Y:S02]  /*0420*/  ISETP.GE.AND P2, PT, R0, RZ, PT ;  /* 0x000000ff0000720c */ /* 0x000fe40003f46270 */
[----:B------:R-:W0:Y:S01]  /*0430*/  S2R R0, SR_TID.X ;  /* 0x0000000000007919 */ /* 0x000e220000002100 */
[----:B------:R-:W-:-:S04]  /*0440*/  IADD3 R9, R9, 0xf, RZ ;  /* 0x0000000f09097810 */ /* 0x000fc80007ffe0ff */
[----:B------:R-:W-:Y:S02]  /*0450*/  @P0 IADD3 R3, R3, 0x1, RZ ;  /* 0x0000000103030810 */ /* 0x000fe40007ffe0ff */
[----:B------:R-:W-:-:S03]  /*0460*/  ISETP.GT.AND P0, PT, R9, 0xf, PT ;  /* 0x0000000f0900780c */ /* 0x000fc60003f04270 */
[----:B------:R-:W-:-:S04]  /*0470*/  IMAD.MOV.U32 R6, RZ, RZ, R3 ;  /* 0x000000ffff067224 */ /* 0x000fc800078e0003 */
[----:B------:R-:W-:Y:S01]  /*0480*/  @!P2 IMAD.MOV R6, RZ, RZ, -R6 ;  /* 0x000000ffff06a224 */ /* 0x000fe200078e0a06 */
[----:B------:R-:W-:-:S05]  /*0490*/  @!P1 LOP3.LUT R6, RZ, R11, RZ, 0x33, !PT ;  /* 0x0000000bff069212 */ /* 0x000fca00078e33ff */
[----:B------:R-:W-:Y:S01]  /*04a0*/  IMAD.MOV R2, RZ, RZ, -R6 ;  /* 0x000000ffff027224 */ /* 0x000fe200078e0a06 */
[----:B------:R-:W-:Y:S02]  /*04b0*/  @!P0 PRMT R8, RZ, 0x7610, R8 ;  /* 0x00007610ff088816 */ /* 0x000fe40000000008 */
[----:B------:R-:W-:Y:S01]  /*04c0*/  @!P0 PRMT R10, RZ, 0x7610, R10 ;  /* 0x00007610ff0a8816 */ /* 0x000fe2000000000a */
[----:B------:R-:W-:Y:S01]  /*04d0*/  IMAD R2, R11, R2, R4 ;  /* 0x000000020b027224 */ /* 0x000fe200078e0204 */
[--C-:B0-----:R-:W-:Y:S01]  /*04e0*/  SHF.R.U32.HI R4, RZ, 0x4, R0.reuse ;  /* 0x00000004ff047819 */ /* 0x101fe20000011600 */
[C---:B------:R-:W-:Y:S01]  /*04f0*/  @!P0 IMAD.SHL.U32 R7, R0.reuse, 0x20, RZ ;  /* 0x0000002000078824 */ /* 0x040fe200078e00ff */
[----:B------:R-:W-:Y:S01]  /*0500*/  SHF.R.U32.HI R3, RZ, 0x4, R0 ;  /* 0x00000004ff037819 */ /* 0x000fe20000011600 */
[----:B------:R-:W-:Y:S01]  /*0510*/  IMAD.IADD R17, R17, 0x1, R2 ;  /* 0x0000000111117824 */ /* 0x000fe200078e0202 */
[----:B------:R-:W-:Y:S01]  /*0520*/  LOP3.LUT R2, R0, 0xf, RZ, 0xc0, !PT ;  /* 0x0000000f00027812 */ /* 0x000fe200078ec0ff */
[----:B------:R-:W-:Y:S01]  /*0530*/  IMAD.SHL.U32 R11, R6, 0x10, RZ ;  /* 0x00000010060b7824 */ /* 0x000fe200078e00ff */
[----:B------:R-:W-:Y:S01]  /*0540*/  SGXT.U32 R4, R4, 0x3 ;  /* 0x000000030404781a */ /* 0x000fe20000000000 */
[----:B------:R-:W-:Y:S01]  /*0550*/  @!P0 IMAD.SHL.U32 R5, R0, 0x10, RZ ;  /* 0x0000001000058824 */ /* 0x000fe200078e00ff */
[----:B------:R-:W-:Y:S01]  /*0560*/  @!P0 PRMT R8, R8, 0x5410, RZ ;  /* 0x0000541008088816 */ /* 0x000fe200000000ff */
[----:B------:R-:W-:Y:S01]  /*0570*/  IMAD R17, R17, 0x10, R2 ;  /* 0x0000001011117824 */ /* 0x000fe200078e0202 */
[----:B------:R-:W-:-:S02]  /*0580*/  @!P0 PRMT R10, R10, 0x5410, RZ ;  /* 0x000054100a0a8816 */ /* 0x000fc400000000ff */
[----:B------:R-:W-:Y:S02]  /*0590*/  @!P0 LOP3.LUT R7, R7, 0x60, RZ, 0xc0, !PT ;  /* 0x0000006007078812 */ /* 0x000fe400078ec0ff */
[C---:B------:R-:W-:Y:S02]  /*05a0*/  LOP3.LUT R6, R11.reuse, R4, RZ, 0xfc, !PT ;  /* 0x000000040b067212 */ /* 0x040fe400078efcff */
[----:B------:R-:W-:Y:S01]  /*05b0*/  LOP3.LUT R16, R11, 0x8, R4, 0xfe, !PT ;  /* 0x000000080b107812 */ /* 0x000fe200078efe04 */
[----:B------:R-:W-:Y:S05]  /*05c0*/  @!P0 BRA `(.L_x_0) ;  /* 0x000008b000008947 */ /* 0x000fea0003800000 */
[----:B------:R-:W-:Y:S01]  /*05d0*/  IABS R5, c[0x0][0x17c] ;  /* 0x00005f0000057a13 */ /* 0x000fe20000000000 */
[C---:B------:R-:W-:Y:S01]  /*05e0*/  IMAD R33, R4.reuse, c[0x0][0x188], RZ ;  /* 0x0000620004217a24 */ /* 0x040fe200078e02ff */
[----:B------:R-:W-:Y:S01]  /*05f0*/  IABS R8, c[0x0][0x178] ;  /* 0x00005e0000087a13 */ /* 0x000fe20000000000 */
[----:B------:R-:W-:Y:S01]  /*0600*/  IMAD.MOV.U32 R35, RZ, RZ, c[0x0][0x18c] ;  /* 0x00006300ff237624 */ /* 0x000fe200078e00ff */
[----:B------:R-:W0:Y:S01]  /*0610*/  I2F.RP R7, R5 ;  /* 0x0000000500077306 */ /* 0x000e220000209400 */
[----:B------:R-:W-:Y:S01]  /*0620*/  LOP3.LUT R37, RZ, c[0x0][0x17c], RZ, 0x33, !PT ;  /* 0x00005f00ff257a12 */ /* 0x000fe200078e33ff */
[----:B------:R-:W-:Y:S01]  /*0630*/  IMAD.MOV.U32 R30, RZ, RZ, c[0x0][0x188] ;  /* 0x00006200ff1e7624 */ /* 0x000fe200078e00ff */
[----:B------:R-:W-:Y:S01]  /*0640*/  SHF.R.S32.HI R28, RZ, 0x1f, R9 ;  /* 0x0000001fff1c7819 */ /* 0x000fe20000011409 */
[----:B------:R-:W-:Y:S01]  /*0650*/  IMAD.SHL.U32 R35, R35, 0x10, RZ ;  /* 0x0000001023237824 */ /* 0x000fe200078e00ff */
[----:B------:R-:W-:Y:S01]  /*0660*/  LOP3.LUT R27, R4, 0x8, RZ, 0xfc, !PT ;  /* 0x00000008041b7812 */ /* 0x000fe200078efcff */
[----:B------:R-:W-:Y:S01]  /*0670*/  IMAD.SHL.U32 R30, R30, 0x10, RZ ;  /* 0x000000101e1e7824 */ /* 0x000fe200078e00ff */
[----:B------:R-:W-:Y:S01]  /*0680*/  LEA.HI R28, R28, R9, RZ, 0x4 ;  /* 0x000000091c1c7211 */ /* 0x000fe200078f20ff */
[----:B------:R-:W1:Y:S01]  /*0690*/  I2F.RP R14, R8 ;  /* 0x00000008000e7306 */ /* 0x000e620000209400 */
[----:B------:R-:W-:Y:S01]  /*06a0*/  ULDC UR4, c[0x0][0x180] ;  /* 0x0000600000047ab9 */ /* 0x000fe20000000800 */
[----:B------:R-:W-:Y:S01]  /*06b0*/  IMAD R31, R27, c[0x0][0x188], RZ ;  /* 0x000062001b1f7a24 */ /* 0x000fe200078e02ff */
[----:B------:R-:W-:-:S05]  /*06c0*/  SHF.R.S32.HI R28, RZ, 0x4, R28 ;  /* 0x00000004ff1c7819 */ /* 0x000fca000001141c */
[----:B0-----:R-:W0:Y:S08]  /*06d0*/  MUFU.RCP R7, R7 ;  /* 0x0000000700077308 */ /* 0x001e300000001000 */
[----:B-1----:R-:W1:Y:S01]  /*06e0*/  MUFU.RCP R14, R14 ;  /* 0x0000000e000e7308 */ /* 0x002e620000001000 */
[----:B0-----:R-:W-:-:S07]  /*06f0*/  IADD3 R12, R7, 0xffffffe, RZ ;  /* 0x0ffffffe070c7810 */ /* 0x001fce0007ffe0ff */
[----:B------:R0:W2:Y:S01]  /*0700*/  F2I.FTZ.U32.TRUNC.NTZ R13, R12 ;  /* 0x0000000c000d7305 */ /* 0x0000a2000021f000 */
[----:B-1----:R-:W-:Y:S02]  /*0710*/  IADD3 R10, R14, 0xffffffe, RZ ;  /* 0x0ffffffe0e0a7810 */ /* 0x002fe40007ffe0ff */
[----:B------:R-:W-:-:S05]  /*0720*/  IABS R14, R16 ;  /* 0x00000010000e7213 */ /* 0x000fca0000000000 */
[----:B------:R1:W3:Y:S01]  /*0730*/  F2I.FTZ.U32.TRUNC.NTZ R11, R10 ;  /* 0x0000000a000b7305 */ /* 0x0002e2000021f000 */
[----:B0-----:R-:W-:Y:S02]  /*0740*/  IMAD.MOV.U32 R12, RZ, RZ, RZ ;  /* 0x000000ffff0c7224 */ /* 0x001fe400078e00ff */
[----:B--2---:R-:W-:Y:S02]  /*0750*/  IMAD.MOV R18, RZ, RZ, -R13 ;  /* 0x000000ffff127224 */ /* 0x004fe400078e0a0d */
[----:B-1----:R-:W-:Y:S02]  /*0760*/  IMAD.MOV.U32 R10, RZ, RZ, RZ ;  /* 0x000000ffff0a7224 */ /* 0x002fe400078e00ff */
[----:B------:R-:W-:Y:S01]  /*0770*/  IMAD R15, R18, R5, RZ ;  /* 0x00000005120f7224 */ /* 0x000fe200078e02ff */
[----:B------:R-:W-:-:S03]  /*0780*/  IABS R18, R6 ;  /* 0x0000000600127213 */ /* 0x000fc60000000000 */
[----:B------:R-:W-:-:S04]  /*0790*/  IMAD.HI.U32 R13, R13, R15, R12 ;  /* 0x0000000f0d0d7227 */ /* 0x000fc800078e000c */
[----:B------:R-:W-:Y:S01]  /*07a0*/  IMAD.MOV.U32 R12, RZ, RZ, R18 ;  /* 0x000000ffff0c7224 */ /* 0x000fe200078e0012 */
[----:B------:R-:W-:Y:S01]  /*07b0*/  IABS R18, R17 ;  /* 0x0000001100127213 */ /* 0x000fe20000000000 */
[----:B------:R-:W-:-:S04]  /*07c0*/  IMAD.HI.U32 R7, R13, R14, RZ ;  /* 0x0000000e0d077227 */ /* 0x000fc800078e00ff */
[----:B------:R-:W-:-:S04]  /*07d0*/  IMAD.HI.U32 R13, R13, R12, RZ ;  /* 0x0000000c0d0d7227 */ /* 0x000fc800078e00ff */
[----:B---3--:R-:W-:Y:S02]  /*07e0*/  IMAD.MOV R15, RZ, RZ, -R11 ;  /* 0x000000ffff0f7224 */ /* 0x008fe400078e0a0b */
[----:B------:R-:W-:Y:S02]  /*07f0*/  IMAD.MOV R13, RZ, RZ, -R13 ;  /* 0x000000ffff0d7224 */ /* 0x000fe400078e0a0d */
[----:B------:R-:W-:Y:S02]  /*0800*/  IMAD R15, R15, R8, RZ ;  /* 0x000000080f0f7224 */ /* 0x000fe400078e02ff */
[----:B------:R-:W-:Y:S01]  /*0810*/  IMAD R12, R5, R13, R12 ;  /* 0x0000000d050c7224 */ /* 0x000fe200078e020c */
[----:B------:R-:W-:Y:S01]  /*0820*/  SHF.R.S32.HI R13, RZ, 0x6, R0 ;  /* 0x00000006ff0d7819 */ /* 0x000fe20000011400 */
[----:B------:R-:W-:Y:S02]  /*0830*/  IMAD.MOV R7, RZ, RZ, -R7 ;  /* 0x000000ffff077224 */ /* 0x000fe400078e0a07 */
[----:B------:R-:W-:Y:S01]  /*0840*/  IMAD.HI.U32 R11, R11, R15, R10 ;  /* 0x0000000f0b0b7227 */ /* 0x000fe200078e000a */
[----:B------:R-:W-:-:S02]  /*0850*/  ISETP.GT.U32.AND P1, PT, R5, R12, PT ;  /* 0x0000000c0500720c */ /* 0x000fc40003f24070 */
[----:B------:R-:W-:Y:S01]  /*0860*/  SGXT R13, R13, 0x1 ;  /* 0x000000010d0d781a */ /* 0x000fe20000000200 */
[----:B------:R-:W-:Y:S01]  /*0870*/  IMAD R10, R5, R7, R14 ;  /* 0x00000007050a7224 */ /* 0x000fe200078e020e */
[----:B------:R-:W-:Y:S01]  /*0880*/  SHF.R.S32.HI R14, RZ, 0x2, R0 ;  /* 0x00000002ff0e7819 */ /* 0x000fe20000011400 */
[----:B------:R-:W-:Y:S01]  /*0890*/  IMAD.MOV.U32 R7, RZ, RZ, R18 ;  /* 0x000000ffff077224 */ /* 0x000fe200078e0012 */
[----:B------:R-:W-:Y:S01]  /*08a0*/  LOP3.LUT R18, R13, 0x90, RZ, 0xc0, !PT ;  /* 0x000000900d127812 */ /* 0x000fe200078ec0ff */
[----:B------:R-:W-:Y:S01]  /*08b0*/  IMAD R15, R2, c[0x0][0x18c], RZ ;  /* 0x00006300020f7a24 */ /* 0x000fe200078e02ff */
[----:B------:R-:W-:Y:S01]  /*08c0*/  ISETP.GT.U32.AND P0, PT, R5, R10, PT ;  /* 0x0000000a0500720c */ /* 0x000fe20003f04070 */
[----:B------:R-:W-:Y:S01]  /*08d0*/  IMAD.HI.U32 R11, R11, R7, RZ ;  /* 0x000000070b0b7227 */ /* 0x000fe200078e00ff */
[----:B------:R-:W-:-:S03]  /*08e0*/  SGXT R14, R14, 0x1 ;  /* 0x000000010e0e781a */ /* 0x000fc60000000200 */
[----:B------:R-:W-:Y:S01]  /*08f0*/  IMAD.MOV R11, RZ, RZ, -R11 ;  /* 0x000000ffff0b7224 */ /* 0x000fe200078e0a0b */
[----:B------:R-:W-:Y:S01]  /*0900*/  LOP3.LUT R14, R14, 0x90, RZ, 0xc0, !PT ;  /* 0x000000900e0e7812 */ /* 0x000fe200078ec0ff */
[----:B------:R-:W-:Y:S02]  /*0910*/  @!P1 IMAD.IADD R12, R12, 0x1, -R5 ;  /* 0x000000010c0c9824 */ /* 0x000fe400078e0a05 */
[----:B------:R-:W-:Y:S02]  /*0920*/  IMAD R11, R8, R11, R7 ;  /* 0x0000000b080b7224 */ /* 0x000fe400078e0207 */
[----:B------:R-:W-:Y:S01]  /*0930*/  IMAD.SHL.U32 R7, R0, 0x2, RZ ;  /* 0x0000000200077824 */ /* 0x000fe200078e00ff */
[----:B------:R-:W-:Y:S01]  /*0940*/  ISETP.GT.U32.AND P2, PT, R5, R12, PT ;  /* 0x0000000c0500720c */ /* 0x000fe20003f44070 */
[----:B------:R-:W-:Y:S01]  /*0950*/  @!P0 IMAD.IADD R10, R10, 0x1, -R5 ;  /* 0x000000010a0a8824 */ /* 0x000fe200078e0a05 */
[----:B------:R-:W-:Y:S02]  /*0960*/  ISETP.GT.U32.AND P0, PT, R8, R11, PT ;  /* 0x0000000b0800720c */ /* 0x000fe40003f04070 */
[----:B------:R-:W-:-:S02]  /*0970*/  LOP3.LUT R18, R18, 0x7e, R7, 0x78, !PT ;  /* 0x0000007e12127812 */ /* 0x000fc400078e7807 */
[----:B------:R-:W-:Y:S02]  /*0980*/  ISETP.GT.U32.AND P1, PT, R5, R10, PT ;  /* 0x0000000a0500720c */ /* 0x000fe40003f24070 */
[----:B------:R-:W-:Y:S01]  /*0990*/  LOP3.LUT R26, R14, 0x10, R7, 0x78, !PT ;  /* 0x000000100e1a7812 */ /* 0x000fe200078e7807 */
[----:B------:R-:W-:-:S04]  /*09a0*/  IMAD.SHL.U32 R7, R0, 0x20, RZ ;  /* 0x0000002000077824 */ /* 0x000fc800078e00ff */
[--C-:B------:R-:W-:Y:S01]  /*09b0*/  @!P2 IMAD.IADD R12, R12, 0x1, -R5.reuse ;  /* 0x000000010c0ca824 */ /* 0x100fe200078e0a05 */
[----:B------:R-:W-:Y:S01]  /*09c0*/  ISETP.GE.AND P2, PT, R16, RZ, PT ;  /* 0x000000ff1000720c */ /* 0x000fe20003f46270 */
[----:B------:R-:W-:Y:S01]  /*09d0*/  @!P0 IMAD.IADD R11, R11, 0x1, -R8 ;  /* 0x000000010b0b8824 */ /* 0x000fe200078e0a08 */
[----:B------:R-:W-:Y:S02]  /*09e0*/  ISETP.GE.AND P0, PT, R6, RZ, PT ;  /* 0x000000ff0600720c */ /* 0x000fe40003f06270 */
[----:B------:R-:W-:Y:S01]  /*09f0*/  LOP3.LUT R7, R7, 0x60, RZ, 0xc0, !PT ;  /* 0x0000006007077812 */ /* 0x000fe200078ec0ff */
[----:B------:R-:W-:Y:S01]  /*0a00*/  @!P1 IMAD.IADD R10, R10, 0x1, -R5 ;  /* 0x000000010a0a9824 */ /* 0x000fe200078e0a05 */
[----:B------:R-:W-:Y:S02]  /*0a10*/  ISETP.GT.U32.AND P3, PT, R8, R11, PT ;  /* 0x0000000b0800720c */ /* 0x000fe40003f64070 */
[----:B------:R-:W-:Y:S02]  /*0a20*/  ISETP.NE.AND P1, PT, RZ, c[0x0][0x17c], PT ;  /* 0x00005f00ff007a0c */ /* 0x000fe40003f25270 */
[----:B------:R-:W-:-:S03]  /*0a30*/  SHF.R.U32.HI R5, RZ, 0x1, R0 ;  /* 0x00000001ff057819 */ /* 0x000fc60000011600 */
[----:B------:R-:W-:Y:S01]  /*0a40*/  @!P2 IMAD.MOV R10, RZ, RZ, -R10 ;  /* 0x000000ffff0aa224 */ /* 0x000fe200078e0a0a */
[----:B------:R-:W-:Y:S01]  /*0a50*/  LOP3.LUT R9, R5, R0, RZ, 0xfc, !PT ;  /* 0x0000000005097212 */ /* 0x000fe200078efcff */
[----:B------:R-:W-:Y:S01]  /*0a60*/  @!P0 IMAD.MOV R12, RZ, RZ, -R12 ;  /* 0x000000ffff0c8224 */ /* 0x000fe200078e0a0c */
[----:B------:R-:W-:Y:S01]  /*0a70*/  ISETP.NE.AND P0, PT, RZ, c[0x0][0x178], PT ;  /* 0x00005e00ff007a0c */ /* 0x000fe20003f05270 */
[----:B------:R-:W-:Y:S01]  /*0a80*/  IMAD.SHL.U32 R5, R0, 0x10, RZ ;  /* 0x0000001000057824 */ /* 0x000fe200078e00ff */
[----:B------:R-:W-:Y:S01]  /*0a90*/  SEL R29, R37, R10, !P1 ;  /* 0x0000000a251d7207 */ /* 0x000fe20004800000 */
[----:B------:R-:W-:Y:S01]  /*0aa0*/  @!P3 IMAD.IADD R11, R11, 0x1, -R8 ;  /* 0x000000010b0bb824 */ /* 0x000fe200078e0a08 */
[----:B------:R-:W-:Y:S01]  /*0ab0*/  SEL R37, R37, R12, !P1 ;  /* 0x0000000c25257207 */ /* 0x000fe20004800000 */
[----:B------:R-:W-:Y:S01]  /*0ac0*/  IMAD.SHL.U32 R9, R9, 0x10, RZ ;  /* 0x0000001009097824 */ /* 0x000fe200078e00ff */
[----:B------:R-:W-:Y:S01]  /*0ad0*/  ISETP.GE.AND P1, PT, R17, RZ, PT ;  /* 0x000000ff1100720c */ /* 0x000fe20003f26270 */
[----:B------:R-:W-:Y:S01]  /*0ae0*/  IMAD.MOV.U32 R12, RZ, RZ, R11 ;  /* 0x000000ffff0c7224 */ /* 0x000fe200078e000b */
[----:B------:R-:W-:Y:S01]  /*0af0*/  LOP3.LUT R14, R5, 0x100, RZ, 0xc0, !PT ;  /* 0x00000100050e7812 */ /* 0x000fe200078ec0ff */
[----:B------:R-:W-:Y:S01]  /*0b00*/  CS2R R10, SRZ ;  /* 0x00000000000a7805 */ /* 0x000fe2000001ff00 */
[----:B------:R-:W-:Y:S01]  /*0b10*/  LOP3.LUT R9, R9, 0x100, RZ, 0xc0, !PT ;  /* 0x0000010009097812 */ /* 0x000fe200078ec0ff */
[----:B------:R-:W-:Y:S01]  /*0b20*/  IMAD R29, R29, c[0x0][0x190], RZ ;  /* 0x000064001d1d7a24 */ /* 0x000fe200078e02ff */
[----:B------:R-:W-:Y:S01]  /*0b30*/  IADD3 R19, R26, R7, R14 ;  /* 0x000000071a137210 */ /* 0x000fe20007ffe00e */
[----:B------:R-:W-:Y:S01]  /*0b40*/  IMAD R37, R37, c[0x0][0x190], RZ ;  /* 0x0000640025257a24 */ /* 0x000fe200078e02ff */
[----:B------:R-:W-:-:S02]  /*0b50*/  LEA R32, P2, R33, c[0x0][0x160], 0x1 ;  /* 0x0000580021207a11 */ /* 0x000fc400078408ff */
[----:B------:R-:W-:Y:S02]  /*0b60*/  IADD3 R26, R26, R7, R9 ;  /* 0x000000071a1a7210 */ /* 0x000fe40007ffe009 */
[----:B------:R-:W-:Y:S01]  /*0b70*/  CS2R R8, SRZ ;  /* 0x0000000000087805 */ /* 0x000fe2000001ff00 */
[----:B------:R-:W-:Y:S01]  /*0b80*/  @!P1 IMAD.MOV R12, RZ, RZ, -R12 ;  /* 0x000000ffff0c9224 */ /* 0x000fe200078e0a0c */
[----:B------:R-:W-:Y:S02]  /*0b90*/  @!P0 LOP3.LUT R12, RZ, c[0x0][0x178], RZ, 0x33, !PT ;  /* 0x00005e00ff0c8a12 */ /* 0x000fe400078e33ff */
[----:B------:R-:W-:Y:S02]  /*0ba0*/  LEA R14, P1, R15, c[0x0][0x168], 0x1 ;  /* 0x00005a000f0e7a11 */ /* 0x000fe400078208ff */
[----:B------:R-:W-:Y:S01]  /*0bb0*/  LEA R34, P0, R31, c[0x0][0x160], 0x1 ;  /* 0x000058001f227a11 */ /* 0x000fe200078008ff */
[----:B------:R-:W-:Y:S01]  /*0bc0*/  IMAD R12, R12, c[0x0][0x184], RZ ;  /* 0x000061000c0c7a24 */ /* 0x000fe200078e02ff */
[----:B------:R-:W-:-:S02]  /*0bd0*/  LEA.HI.X.SX32 R15, R15, c[0x0][0x16c], 0x1, P1 ;  /* 0x00005b000f0f7a11 */ /* 0x000fc400008f0eff */
[----:B------:R-:W-:Y:S01]  /*0be0*/  LEA.HI.X.SX32 R33, R33, c[0x0][0x164], 0x1, P2 ;  /* 0x0000590021217a11 */ /* 0x000fe200010f0eff */
[----:B------:R-:W-:Y:S01]  /*0bf0*/  IMAD.WIDE R20, R12, 0x2, RZ ;  /* 0x000000020c147825 */ /* 0x000fe200078e02ff */
[----:B------:R-:W-:-:S03]  /*0c00*/  LEA.HI.X.SX32 R31, R31, c[0x0][0x164], 0x1, P0 ;  /* 0x000059001f1f7a11 */ /* 0x000fc600000f0eff */
.L_x_1:
[----:B------:R-:W-:Y:S02]  /*0c10*/  ISETP.GE.AND P1, PT, R27, UR4, PT ;  /* 0x000000041b007c0c */ /* 0x000fe4000bf26270 */
[----:B------:R-:W-:Y:S02]  /*0c20*/  IADD3 R12, P0, R20, R34, RZ ;  /* 0x00000022140c7210 */ /* 0x000fe40007f1e0ff */
[----:B------:R-:W-:-:S03]  /*0c30*/  PRMT R36, RZ, 0x7610, R36 ;  /* 0x00007610ff247816 */ /* 0x000fc60000000024 */
[----:B------:R-:W-:-:S06]  /*0c40*/  IMAD.X R13, R21, 0x1, R31, P0 ;  /* 0x00000001150d7824 */ /* 0x000fcc00000e061f */
[----:B------:R0:W2:Y:S01]  /*0c50*/  @!P1 LDG.E.U16 R36, [R12.64] ;  /* 0x000000060c249981 */ /* 0x0000a2000c1e1500 */
[----:B------:R-:W-:Y:S02]  /*0c60*/  ISETP.GE.AND P0, PT, R4, UR4, PT ;  /* 0x0000000404007c0c */ /* 0x000fe4000bf06270 */
[----:B------:R-:W-:Y:S02]  /*0c70*/  IADD3 R22, P1, R20, R32, RZ ;  /* 0x0000002014167210 */ /* 0x000fe40007f3e0ff */
[----:B------:R-:W-:-:S03]  /*0c80*/  PRMT R25, RZ, 0x7610, R25 ;  /* 0x00007610ff197816 */ /* 0x000fc60000000019 */
[----:B------:R-:W-:-:S06]  /*0c90*/  IMAD.X R23, R21, 0x1, R33, P1 ;  /* 0x0000000115177824 */ /* 0x000fcc00008e0621 */
[----:B------:R1:W3:Y:S04]  /*0ca0*/  @!P0 LDG.E.U16 R25, [R22.64] ;  /* 0x0000000616198981 */ /* 0x0002e8000c1e1500 */
[----:B------:R-:W-:Y:S01]  /*0cb0*/  BAR.SYNC.DEFER_BLOCKING 0x0 ;  /* 0x0000000000007b1d */ /* 0x000fe20000010000 */
[----:B------:R-:W-:Y:S02]  /*0cc0*/  ISETP.GE.AND P0, PT, R2, UR4, PT ;  /* 0x0000000402007c0c */ /* 0x000fe4000bf06270 */
[----:B------:R-:W-:Y:S01]  /*0cd0*/  PRMT R24, RZ, 0x7610, R24 ;  /* 0x00007610ff187816 */ /* 0x000fe20000000018 */
[----:B-1----:R-:W-:Y:S02]  /*0ce0*/  IMAD.MOV.U32 R22, RZ, RZ, R14 ;  /* 0x000000ffff167224 */ /* 0x002fe400078e000e */
[----:B------:R-:W-:-:S04]  /*0cf0*/  IMAD.MOV.U32 R23, RZ, RZ, R15 ;  /* 0x000000ffff177224 */ /* 0x000fc800078e000f */
[----:B0-----:R-:W-:-:S04]  /*0d00*/  IMAD.WIDE R12, R37, 0x2, R22 ;  /* 0x00000002250c7825 */ /* 0x001fc800078e0216 */
[----:B------:R-:W-:Y:S01]  /*0d10*/  IMAD.WIDE R14, R29, 0x2, R22 ;  /* 0x000000021d0e7825 */ /* 0x000fe200078e0216 */
[----:B------:R-:W4:Y:S04]  /*0d20*/  @!P0 LDG.E.U16 R24, [R12.64] ;  /* 0x000000060c188981 */ /* 0x000f28000c1e1500 */
[----:B--2---:R0:W-:Y:S02]  /*0d30*/  STS.U16 [R18+0x100], R36 ;  /* 0x0001002412007388 */ /* 0x0041e40000000400 */
[----:B0-----:R-:W-:Y:S02]  /*0d40*/  PRMT R36, RZ, 0x7610, R36 ;  /* 0x00007610ff247816 */ /* 0x001fe40000000024 */
[----:B---3--:R-:W-:Y:S04]  /*0d50*/  STS.U16 [R18], R25 ;  /* 0x0000001912007388 */ /* 0x008fe80000000400 */
[----:B------:R-:W2:Y:S04]  /*0d60*/  @!P0 LDG.E.U16 R36, [R14.64] ;  /* 0x000000060e248981 */ /* 0x000ea8000c1e1500 */
[----:B----4-:R-:W-:Y:S01]  /*0d70*/  STS.U16 [R18+0x200], R24 ;  /* 0x0002001812007388 */ /* 0x010fe20000000400 */
[----:B------:R-:W-:-:S04]  /*0d80*/  IADD3 R28, R28, -0x1, RZ ;  /* 0xffffffff1c1c7810 */ /* 0x000fc80007ffe0ff */
[----:B------:R-:W-:Y:S01]  /*0d90*/  ISETP.NE.U32.AND P0, PT, R28, RZ, PT ;  /* 0x000000ff1c00720c */ /* 0x000fe20003f05070 */
[----:B------:R-:W-:Y:S01]  /*0da0*/  IMAD.WIDE R22, R35, 0x2, R22 ;  /* 0x0000000223167825 */ /* 0x000fe200078e0216 */
[----:B------:R-:W-:-:S03]  /*0db0*/  UIADD3 UR4, UR4, -0x10, URZ ;  /* 0xfffffff004047890 */ /* 0x000fc6000fffe03f */
[----:B------:R-:W-:Y:S01]  /*0dc0*/  IMAD.WIDE R20, R30, 0x2, R20 ;  /* 0x000000021e147825 */ /* 0x000fe200078e0214 */
[----:B--2---:R-:W-:Y:S04]  /*0dd0*/  STS.U16 [R18+0x300], R36 ;  /* 0x0003002412007388 */ /* 0x004fe80000000400 */
[----:B------:R-:W-:Y:S06]  /*0de0*/  BAR.SYNC.DEFER_BLOCKING 0x0 ;  /* 0x0000000000007b1d */ /* 0x000fec0000010000 */
[----:B------:R-:W-:Y:S04]  /*0df0*/  LDSM.16.M88.2 R24, [R26+0x200] ;  /* 0x000200001a18783b */ /* 0x000fe80000000100 */
[----:B------:R-:W0:Y:S02]  /*0e00*/  LDSM.16.MT88.4 R12, [R19] ;  /* 0x00000000130c783b */ /* 0x000e240000004200 */
[----:B0-----:R-:W-:Y:S07]  /*0e10*/  HMMA.16816.F32.BF16 R8, R12, R24, R8 ;  /* 0x000000180c08723c */ /* 0x001fee0000041808 */
[----:B------:R-:W-:-:S02]  /*0e20*/  IMAD.MOV.U32 R14, RZ, RZ, R22 ;  /* 0x000000ffff0e7224 */ /* 0x000fc400078e0016 */
[----:B------:R-:W-:Y:S01]  /*0e30*/  IMAD.MOV.U32 R15, RZ, RZ, R23 ;  /* 0x000000ffff0f7224 */ /* 0x000fe200078e0017 */
[----:B------:R-:W-:Y:S05]  /*0e40*/  @P0 BRA `(.L_x_1) ;  /* 0xfffffdc000000947 */ /* 0x000fea000383ffff */
[----:B------:R-:W-:-:S09]  /*0e50*/  NOP ;  /* 0x0000000000007918 */ /* 0x000fd20000000000 */
[----:B------:R-:W-:Y:S02]  /*0e60*/  F2FP.BF16.PACK_AB R10, R11, R10 ;  /* 0x0000000a0b0a723e */ /* 0x000fe400000010ff */
[----:B------:R-:W-:-:S07]  /*0e70*/  F2FP.BF16.PACK_AB R8, R9, R8 ;  /* 0x000000080908723e */ /* 0x000fce00000010ff */
.L_x_0:
[----:B------:R-:W-:Y:S01]  /*0e80*/  BAR.SYNC.DEFER_BLOCKING 0x0 ;  /* 0x0000000000007b1d */ /* 0x000fe20000010000 */
[----:B------:R-:W-:Y:S01]  /*0e90*/  LOP3.LUT R2, R7, 0x1c, R0, 0xf8, !PT ;  /* 0x0000001c07027812 */ /* 0x000fe200078ef800 */
[----:B------:R-:W-:Y:S01]  /*0ea0*/  IMAD.SHL.U32 R4, R0, 0x4, RZ ;  /* 0x0000000400047824 */ /* 0x000fe200078e00ff */
[----:B------:R-:W-:Y:S02]  /*0eb0*/  LOP3.LUT R5, R5, 0x180, RZ, 0xc0, !PT ;  /* 0x0000018005057812 */ /* 0x000fe400078ec0ff */
[----:B------:R-:W-:Y:S01]  /*0ec0*/  LOP3.LUT R2, R2, 0x2, R3, 0xf8, !PT ;  /* 0x0000000202027812 */ /* 0x000fe200078ef803 */
[----:B------:R-:W-:Y:S01]  /*0ed0*/  IMAD R3, R6, c[0x0][0x198], RZ ;  /* 0x0000660006037a24 */ /* 0x000fe200078e02ff */
[----:B------:R-:W-:-:S02]  /*0ee0*/  LOP3.LUT R5, R5, 0x7c, R4, 0xf8, !PT ;  /* 0x0000007c05057812 */ /* 0x000fc400078ef804 */
[C---:B------:R-:W-:Y:S02]  /*0ef0*/  PRMT R11, R8.reuse, 0x7610, R11 ;  /* 0x00007610080b7816 */ /* 0x040fe4000000000b */
[----:B------:R-:W-:Y:S02]  /*0f00*/  PRMT R12, R8, 0x7632, R12 ;  /* 0x00007632080c7816 */ /* 0x000fe4000000000c */
[----:B------:R-:W-:Y:S02]  /*0f10*/  LOP3.LUT R4, R2, 0x40, RZ, 0x3c, !PT ;  /* 0x0000004002047812 */ /* 0x000fe400078e3cff */
[----:B------:R-:W-:Y:S02]  /*0f20*/  PRMT R13, R10, 0x7610, R13 ;  /* 0x000076100a0d7816 */ /* 0x000fe4000000000d */
[----:B------:R-:W-:Y:S02]  /*0f30*/  LOP3.LUT R7, R2, 0x20, RZ, 0x3c, !PT ;  /* 0x0000002002077812 */ /* 0x000fe400078e3cff */
[----:B------:R-:W-:-:S02]  /*0f40*/  PRMT R14, R10, 0x7632, R14 ;  /* 0x000076320a0e7816 */ /* 0x000fc4000000000e */
[----:B------:R-:W-:Y:S02]  /*0f50*/  LOP3.LUT R8, R2, 0x60, RZ, 0x3c, !PT ;  /* 0x0000006002087812 */ /* 0x000fe400078e3cff */
[----:B------:R-:W-:Y:S01]  /*0f60*/  LOP3.LUT R9, R5, 0x60, R0, 0x78, !PT ;  /* 0x0000006005097812 */ /* 0x000fe200078e7800 */
[----:B------:R0:W-:Y:S01]  /*0f70*/  STS.U16 [R2], R11 ;  /* 0x0000000b02007388 */ /* 0x0001e20000000400 */
[C---:B------:R-:W-:Y:S01]  /*0f80*/  IMAD R0, R17.reuse, c[0x0][0x194], RZ ;  /* 0x0000650011007a24 */ /* 0x040fe200078e02ff */
[----:B------:R-:W-:Y:S01]  /*0f90*/  ISETP.GE.AND P0, PT, R17, c[0x0][0x178], PT ;  /* 0x00005e0011007a0c */ /* 0x000fe20003f06270 */
[----:B------:R-:W-:Y:S01]  /*0fa0*/  IMAD R5, R16, c[0x0][0x198], RZ ;  /* 0x0000660010057a24 */ /* 0x000fe200078e02ff */
[----:B------:R1:W-:Y:S02]  /*0fb0*/  STS.U16 [R4+0x100], R12 ;  /* 0x0001000c04007388 */ /* 0x0003e40000000400 */
[----:B------:R-:W-:Y:S02]  /*0fc0*/  LEA R10, P2, R0, c[0x0][0x170], 0x1 ;  /* 0x00005c00000a7a11 */ /* 0x000fe400078408ff */
[----:B------:R-:W-:Y:S01]  /*0fd0*/  STS.U16 [R7+0x80], R13 ;  /* 0x0000800d07007388 */ /* 0x000fe20000000400 */
[----:B------:R-:W-:-:S02]  /*0fe0*/  ISETP.LT.AND P1, PT, R6, c[0x0][0x17c], !P0 ;  /* 0x00005f0006007a0c */ /* 0x000fc40004721270 */
[----:B------:R-:W-:Y:S01]  /*0ff0*/  ISETP.LT.AND P0, PT, R16, c[0x0][0x17c], !P0 ;  /* 0x00005f0010007a0c */ /* 0x000fe20004701270 */
[----:B------:R-:W-:Y:S01]  /*1000*/  STS.U16 [R8+0x180], R14 ;  /* 0x0001800e08007388 */ /* 0x000fe20000000400 */
[----:B------:R-:W-:-:S03]  /*1010*/  LEA.HI.X.SX32 R0, R0, c[0x0][0x174], 0x1, P2 ;  /* 0x00005d0000007a11 */ /* 0x000fc600010f0eff */
[----:B------:R-:W-:Y:S01]  /*1020*/  BAR.SYNC.DEFER_BLOCKING 0x0 ;  /* 0x0000000000007b1d */ /* 0x000fe20000010000 */
[-C--:B0-----:R-:W-:Y:S02]  /*1030*/  LEA R2, P2, R3, R10.reuse, 0x1 ;  /* 0x0000000a03027211 */ /* 0x081fe400078408ff */
[----:B-1----:R-:W-:Y:S02]  /*1040*/  LEA R4, P3, R5, R10, 0x1 ;  /* 0x0000000a05047211 */ /* 0x002fe400078608ff */
[-C--:B------:R-:W-:Y:S02]  /*1050*/  LEA.HI.X.SX32 R3, R3, R0.reuse, 0x1, P2 ;  /* 0x0000000003037211 */ /* 0x080fe400010f0eff */
[----:B------:R-:W-:Y:S01]  /*1060*/  LEA.HI.X.SX32 R5, R5, R0, 0x1, P3 ;  /* 0x0000000005057211 */ /* 0x000fe200018f0eff */
[----:B------:R-:W0:Y:S04]  /*1070*/  LDS R9, [R9] ;  /* 0x0000000009097984 */ /* 0x000e280000000800 */
[----:B0-----:R0:W-:Y:S01]  /*1080*/  @P1 STG.E.U16 [R2.64], R9 ;  /* 0x0000000902001986 */ /* 0x0011e2000c101506 */
[----:B------:R-:W-:Y:S05]  /*1090*/  @!P0 EXIT ;  /* 0x000000000000894d */ /* 0x000fea0003800000 */
[----:B0-----:R-:W-:-:S05]  /*10a0*/  PRMT R2, R9, 0x7632, R2 ;  /* 0x0000763209027816 */ /* 0x001fca0000000002 */
[----:B------:R-:W-:Y:S01]  /*10b0*/  STG.E.U16 [R4.64], R2 ;  /* 0x0000000204007986 */ /* 0x000fe2000c101506 */
[----:B------:R-:W-:Y:S05]  /*10c0*/  EXIT ;  /* 0x000000000000794d */ /* 0x000fea0003800000 */
.L_x_2:
[----:B------:R-:W-:-:S00]  /*10d0*/  BRA `(.L_x_2) ;  /* 0xfffffff000007947 */ /* 0x000fc0000383ffff */
[----:B------:R-:W-:-:S00]  /*10e0*/  NOP ;  /* 0x0000000000007918 */ /* 0x000fc00000000000 */
        /* <DEDUP_REMOVED lines=9> */
.L_x_3:


//--------------------- .nv.shared.matmul_kernel  --------------------------
	.section	.nv.shared.matmul_kernel,"aw",@nobits
	.sectionflags	@""
	.align	16
